//
// Generated by NVIDIA NVVM Compiler
//
// Compiler Build ID: CL-36424714
// Cuda compilation tools, release 13.0, V13.0.88
// Based on NVVM 20.0.0
//

.version 9.0
.target sm_100
.address_size 64

	// .globl	_Z6reducePiS_i
// _ZZ6reducePiS_iE2sa has been demoted

.visible .entry _Z6reducePiS_i(
	.param .u64 .ptr .align 1 _Z6reducePiS_i_param_0,
	.param .u64 .ptr .align 1 _Z6reducePiS_i_param_1,
	.param .u32 _Z6reducePiS_i_param_2
)
{
	.reg .pred 	%p<7>;
	.reg .b32 	%r<27>;
	.reg .b64 	%rd<11>;
	// demoted variable
	.shared .align 4 .b8 _ZZ6reducePiS_iE2sa[4096];
	ld.param.u64 	%rd3, [_Z6reducePiS_i_param_0];
	ld.param.u64 	%rd2, [_Z6reducePiS_i_param_1];
	ld.param.u32 	%r8, [_Z6reducePiS_i_param_2];
	cvta.to.global.u64 	%rd4, %rd3;
	mov.u32 	%r1, %tid.x;
	mov.u32 	%r2, %ctaid.x;
	mov.u32 	%r26, %ntid.x;
	mad.lo.s32 	%r9, %r2, %r26, %r1;
	shr.u32 	%r10, %r8, 31;
	add.s32 	%r11, %r8, %r10;
	shr.s32 	%r4, %r11, 1;
	add.s32 	%r12, %r4, %r9;
	setp.lt.s32 	%p1, %r12, %r8;
	mul.wide.s32 	%rd5, %r9, 4;
	add.s64 	%rd1, %rd4, %rd5;
	shl.b32 	%r13, %r1, 2;
	mov.u32 	%r14, _ZZ6reducePiS_iE2sa;
	add.s32 	%r5, %r14, %r13;
	@%p1 bra 	$L__BB0_2;
	ld.global.u32 	%r15, [%rd1];
	st.shared.u32 	[%r5], %r15;
$L__BB0_2:
	rem.u32 	%r16, %r4, %r26;
	setp.ne.s32 	%p2, %r16, 0;
	@%p2 bra 	$L__BB0_4;
	ld.global.u32 	%r17, [%rd1];
	mul.wide.s32 	%rd6, %r4, 4;
	add.s64 	%rd7, %rd1, %rd6;
	ld.global.u32 	%r18, [%rd7];
	add.s32 	%r19, %r18, %r17;
	st.shared.u32 	[%r5], %r19;
$L__BB0_4:
	bar.sync 	0;
	setp.lt.u32 	%p3, %r26, 2;
	@%p3 bra 	$L__BB0_8;
$L__BB0_5:
	shr.u32 	%r7, %r26, 1;
	setp.ge.u32 	%p4, %r1, %r7;
	@%p4 bra 	$L__BB0_7;
	ld.shared.u32 	%r20, [%r5];
	shl.b32 	%r21, %r7, 2;
	add.s32 	%r22, %r5, %r21;
	ld.shared.u32 	%r23, [%r22];
	add.s32 	%r24, %r23, %r20;
	st.shared.u32 	[%r5], %r24;
$L__BB0_7:
	bar.sync 	0;
	setp.gt.u32 	%p5, %r26, 3;
	mov.u32 	%r26, %r7;
	@%p5 bra 	$L__BB0_5;
$L__BB0_8:
	setp.ne.s32 	%p6, %r1, 0;
	@%p6 bra 	$L__BB0_10;
	ld.shared.u32 	%r25, [_ZZ6reducePiS_iE2sa];
	cvta.to.global.u64 	%rd8, %rd2;
	mul.wide.u32 	%rd9, %r2, 4;
	add.s64 	%rd10, %rd8, %rd9;
	st.global.u32 	[%rd10], %r25;
$L__BB0_10:
	ret;

}


// ===== COMPILED SASS (sm_100) =====

	.target	sm_100

	.elftype	@"ET_EXEC"


//--------------------- .note.nv.tkinfo           --------------------------
	.section	.note.nv.tkinfo,"",@"SHT_NOTE"
	.sectionflags	@"SHF_NOTE_NV_TKINFO"
	.tkinfo
        /*0018*/ 	.word	0x00000002
        /*0030*/ 	.string	""
        /*0030*/ 	.string	"ptxas"
        /*0030*/ 	.string	"Cuda compilation tools, release 13.0, V13.0.88"
        /*0030*/ 	.string	"Build cuda_13.0.r13.0/compiler.36424714_0"
        /*0030*/ 	.string	"-arch sm_100 -m 64 "



//--------------------- .note.nv.cuinfo           --------------------------
	.section	.note.nv.cuinfo,"",@"SHT_NOTE"
	.sectionflags	@"SHF_NOTE_NV_CUINFO"
        /*0018*/ 	.short	0x0002
        /*001a*/ 	.short	0x0064
        /*001c*/ 	.short	0x0082
	.zero		2


//--------------------- .nv.info                  --------------------------
	.section	.nv.info,"",@"SHT_CUDA_INFO"
	.align	4


	//----- nvinfo : EIATTR_REGCOUNT
	.align		4
        /*0000*/ 	.byte	0x04, 0x2f
        /*0002*/ 	.short	(.L_1 - .L_0)
	.align		4
.L_0:
        /*0004*/ 	.word	index@(_Z6reducePiS_i)
        /*0008*/ 	.word	0x0000000e


	//----- nvinfo : EIATTR_FRAME_SIZE
	.align		4
.L_1:
        /*000c*/ 	.byte	0x04, 0x11
        /*000e*/ 	.short	(.L_3 - .L_2)
	.align		4
.L_2:
        /*0010*/ 	.word	index@(_Z6reducePiS_i)
        /*0014*/ 	.word	0x00000000


	//----- nvinfo : EIATTR_MIN_STACK_SIZE
	.align		4
.L_3:
        /*0018*/ 	.byte	0x04, 0x12
        /*001a*/ 	.short	(.L_5 - .L_4)
	.align		4
.L_4:
        /*001c*/ 	.word	index@(_Z6reducePiS_i)
        /*0020*/ 	.word	0x00000000
.L_5:


//--------------------- .nv.compat                --------------------------
	.section	.nv.compat,"",@"SHT_CUDA_COMPAT_INFO"
	.align	4
        /*0000*/ 	.byte	0x02, 0x09, 0x00, 0x00, 0x02, 0x02, 0x01, 0x00, 0x02, 0x05, 0x05, 0x00, 0x03, 0x07, 0x01, 0x01
        /*0010*/ 	.byte	0x02, 0x03, 0x00, 0x00, 0x02, 0x06, 0x01, 0x00, 0x04, 0x0b, 0x08, 0x00, 0x09, 0x00, 0x00, 0x00
        /*0020*/ 	.byte	0x00, 0x00, 0x00, 0x00


//--------------------- .nv.info._Z6reducePiS_i   --------------------------
	.section	.nv.info._Z6reducePiS_i,"",@"SHT_CUDA_INFO"
	.sectionflags	@""
	.align	4


	//----- nvinfo : EIATTR_CUDA_API_VERSION
	.align		4
        /*0000*/ 	.byte	0x04, 0x37
        /*0002*/ 	.short	(.L_7 - .L_6)
.L_6:
        /*0004*/ 	.word	0x00000082


	//----- nvinfo : EIATTR_KPARAM_INFO
	.align		4
.L_7:
        /*0008*/ 	.byte	0x04, 0x17
        /*000a*/ 	.short	(.L_9 - .L_8)
.L_8:
        /*000c*/ 	.word	0x00000000
        /*0010*/ 	.short	0x0002
        /*0012*/ 	.short	0x0010
        /*0014*/ 	.byte	0x00, 0xf0, 0x11, 0x00


	//----- nvinfo : EIATTR_KPARAM_INFO
	.align		4
.L_9:
        /*0018*/ 	.byte	0x04, 0x17
        /*001a*/ 	.short	(.L_11 - .L_10)
.L_10:
        /*001c*/ 	.word	0x00000000
        /*0020*/ 	.short	0x0001
        /*0022*/ 	.short	0x0008
        /*0024*/ 	.byte	0x00, 0xf5, 0x21, 0x00


	//----- nvinfo : EIATTR_KPARAM_INFO
	.align		4
.L_11:
        /*0028*/ 	.byte	0x04, 0x17
        /*002a*/ 	.short	(.L_13 - .L_12)
.L_12:
        /*002c*/ 	.word	0x00000000
        /*0030*/ 	.short	0x0000
        /*0032*/ 	.short	0x0000
        /*0034*/ 	.byte	0x00, 0xf5, 0x21, 0x00


	//----- nvinfo : EIATTR_SPARSE_MMA_MASK
	.align		4
.L_13:
        /*0038*/ 	.byte	0x03, 0x50
        /*003a*/ 	.short	0x0000


	//----- nvinfo : EIATTR_MAXREG_COUNT
	.align		4
        /*003c*/ 	.byte	0x03, 0x1b
        /*003e*/ 	.short	0x00ff


	//----- nvinfo : EIATTR_NUM_BARRIERS
	.align		4
        /*0040*/ 	.byte	0x02, 0x4c
        /*0042*/ 	.byte	0x01
	.zero		1


	//----- nvinfo : EIATTR_MERCURY_ISA_VERSION
	.align		4
        /*0044*/ 	.byte	0x03, 0x5f
        /*0046*/ 	.short	0x0101


	//----- nvinfo : EIATTR_VRC_CTA_INIT_COUNT
	.align		4
        /*0048*/ 	.byte	0x02, 0x4a
	.zero		1
	.zero		1


	//----- nvinfo : EIATTR_EXIT_INSTR_OFFSETS
	.align		4
        /*004c*/ 	.byte	0x04, 0x1c
        /*004e*/ 	.short	(.L_15 - .L_14)


	//   ....[0]....
.L_14:
        /*0050*/ 	.word	0x000003a0


	//   ....[1]....
        /*0054*/ 	.word	0x00000420


	//----- nvinfo : EIATTR_CBANK_PARAM_SIZE
	.align		4
.L_15:
        /*0058*/ 	.byte	0x03, 0x19
        /*005a*/ 	.short	0x0014


	//----- nvinfo : EIATTR_PARAM_CBANK
	.align		4
        /*005c*/ 	.byte	0x04, 0x0a
        /*005e*/ 	.short	(.L_17 - .L_16)
	.align		4
.L_16:
        /*0060*/ 	.word	index@(.nv.constant0._Z6reducePiS_i)
        /*0064*/ 	.short	0x0380
        /*0066*/ 	.short	0x0014


	//----- nvinfo : EIATTR_SW_WAR
	.align		4
.L_17:
        /*0068*/ 	.byte	0x04, 0x36
        /*006a*/ 	.short	(.L_19 - .L_18)
.L_18:
        /*006c*/ 	.word	0x00000008
.L_19:


//--------------------- .nv.callgraph             --------------------------
	.section	.nv.callgraph,"",@"SHT_CUDA_CALLGRAPH"
	.align	4
	.sectionentsize	8
	.align		4
        /*0000*/ 	.word	0x00000000
	.align		4
        /*0004*/ 	.word	0xffffffff
	.align		4
        /*0008*/ 	.word	0x00000000
	.align		4
        /*000c*/ 	.word	0xfffffffe
	.align		4
        /*0010*/ 	.word	0x00000000
	.align		4
        /*0014*/ 	.word	0xfffffffd
	.align		4
        /*0018*/ 	.word	0x00000000
	.align		4
        /*001c*/ 	.word	0xfffffffc


//--------------------- .text._Z6reducePiS_i      --------------------------
	.section	.text._Z6reducePiS_i,"ax",@progbits
	.align	128
        .global         _Z6reducePiS_i
        .type           _Z6reducePiS_i,@function
        .size           _Z6reducePiS_i,(.L_x_3 - _Z6reducePiS_i)
        .other          _Z6reducePiS_i,@"STO_CUDA_ENTRY STV_DEFAULT"
_Z6reducePiS_i:
.text._Z6reducePiS_i:
[----:B------:R-:W-:Y:S01]  /*0000*/  LDC R1, c[0x0][0x37c] ;  /* 0x0000df00ff017b82 */ /* 0x000fe20000000800 */
[----:B------:R-:W0:Y:S07]  /*0010*/  LDCU UR4, c[0x0][0x360] ;  /* 0x00006c00ff0477ac */ /* 0x000e2e0008000800 */
[----:B------:R-:W1:Y:S01]  /*0020*/  LDC R9, c[0x0][0x390] ;  /* 0x0000e400ff097b82 */ /* 0x000e620000000800 */
[----:B------:R-:W2:Y:S01]  /*0030*/  S2R R8, SR_TID.X ;  /* 0x0000000000087919 */ /* 0x000ea20000002100 */
[----:B------:R-:W3:Y:S01]  /*0040*/  LDCU.64 UR6, c[0x0][0x358] ;  /* 0x00006b00ff0677ac */ /* 0x000ee20008000a00 */
[----:B------:R-:W2:Y:S01]  /*0050*/  S2R R11, SR_CTAID.X ;  /* 0x00000000000b7919 */ /* 0x000ea20000002500 */
[----:B0-----:R-:W-:-:S04]  /*0060*/  IMAD.U32 R0, RZ, RZ, UR4 ;  /* 0x00000004ff007e24 */ /* 0x001fc8000f8e00ff */
[----:B------:R-:W0:Y:S01]  /*0070*/  I2F.U32.RP R5, R0 ;  /* 0x0000000000057306 */ /* 0x000e220000209000 */
[----:B------:R-:W-:Y:S01]  /*0080*/  IMAD.MOV R7, RZ, RZ, -R0 ;  /* 0x000000ffff077224 */ /* 0x000fe200078e0a00 */
[----:B------:R-:W-:Y:S02]  /*0090*/  ISETP.NE.U32.AND P1, PT, R0, RZ, PT ;  /* 0x000000ff0000720c */ /* 0x000fe40003f25070 */
[----:B-1----:R-:W-:-:S04]  /*00a0*/  LEA.HI R4, R9, R9, RZ, 0x1 ;  /* 0x0000000909047211 */ /* 0x002fc800078f08ff */
[----:B0-----:R-:W0:Y:S02]  /*00b0*/  MUFU.RCP R5, R5 ;  /* 0x0000000500057308 */ /* 0x001e240000001000 */
[----:B0-----:R-:W-:-:S06]  /*00c0*/  VIADD R2, R5, 0xffffffe ;  /* 0x0ffffffe05027836 */ /* 0x001fcc0000000000 */
[----:B------:R0:W1:Y:S02]  /*00d0*/  F2I.FTZ.U32.TRUNC.NTZ R3, R2 ;  /* 0x0000000200037305 */ /* 0x000064000021f000 */
[----:B0-----:R-:W-:Y:S02]  /*00e0*/  HFMA2 R2, -RZ, RZ, 0, 0 ;  /* 0x00000000ff027431 */ /* 0x001fe400000001ff */
[----:B-1----:R-:W-:-:S04]  /*00f0*/  IMAD R7, R7, R3, RZ ;  /* 0x0000000307077224 */ /* 0x002fc800078e02ff */
[----:B------:R-:W-:Y:S01]  /*0100*/  IMAD.HI.U32 R6, R3, R7, R2 ;  /* 0x0000000703067227 */ /* 0x000fe200078e0002 */
[----:B------:R-:W-:Y:S01]  /*0110*/  SHF.R.S32.HI R7, RZ, 0x1, R4 ;  /* 0x00000001ff077819 */ /* 0x000fe20000011404 */
[----:B------:R-:W0:Y:S04]  /*0120*/  LDC.64 R2, c[0x0][0x380] ;  /* 0x0000e000ff027b82 */ /* 0x000e280000000a00 */
[----:B------:R-:W-:-:S04]  /*0130*/  IMAD.HI.U32 R6, R6, R7, RZ ;  /* 0x0000000706067227 */ /* 0x000fc800078e00ff */
[----:B------:R-:W-:-:S04]  /*0140*/  IMAD.MOV R6, RZ, RZ, -R6 ;  /* 0x000000ffff067224 */ /* 0x000fc800078e0a06 */
[----:B------:R-:W-:-:S05]  /*0150*/  IMAD R5, R0, R6, R7 ;  /* 0x0000000600057224 */ /* 0x000fca00078e0207 */
[----:B------:R-:W-:-:S13]  /*0160*/  ISETP.GE.U32.AND P0, PT, R5, R0, PT ;  /* 0x000000000500720c */ /* 0x000fda0003f06070 */
[----:B------:R-:W-:-:S05]  /*0170*/  @P0 IMAD.IADD R5, R5, 0x1, -R0 ;  /* 0x0000000105050824 */ /* 0x000fca00078e0a00 */
[----:B------:R-:W-:-:S13]  /*0180*/  ISETP.GE.U32.AND P0, PT, R5, R0, PT ;  /* 0x000000000500720c */ /* 0x000fda0003f06070 */
[----:B------:R-:W-:Y:S02]  /*0190*/  @P0 IADD3 R5, PT, PT, -R0, R5, RZ ;  /* 0x0000000500050210 */ /* 0x000fe40007ffe1ff */
[----:B------:R-:W-:-:S04]  /*01a0*/  @!P1 LOP3.LUT R5, RZ, R0, RZ, 0x33, !PT ;  /* 0x00000000ff059212 */ /* 0x000fc800078e33ff */
[----:B------:R-:W-:Y:S01]  /*01b0*/  ISETP.NE.AND P2, PT, R5, RZ, PT ;  /* 0x000000ff0500720c */ /* 0x000fe20003f45270 */
[----:B--2---:R-:W-:-:S04]  /*01c0*/  IMAD R5, R11, UR4, R8 ;  /* 0x000000040b057c24 */ /* 0x004fc8000f8e0208 */
[C---:B------:R-:W-:Y:S02]  /*01d0*/  IMAD.IADD R4, R5.reuse, 0x1, R7 ;  /* 0x0000000105047824 */ /* 0x040fe400078e0207 */
[----:B0-----:R-:W-:-:S03]  /*01e0*/  IMAD.WIDE R2, R5, 0x4, R2 ;  /* 0x0000000405027825 */ /* 0x001fc600078e0202 */
[----:B------:R-:W-:-:S03]  /*01f0*/  ISETP.GE.AND P1, PT, R4, R9, PT ;  /* 0x000000090400720c */ /* 0x000fc60003f26270 */
[----:B------:R-:W-:Y:S01]  /*0200*/  @!P2 IMAD.WIDE R4, R7, 0x4, R2 ;  /* 0x000000040704a825 */ /* 0x000fe200078e0202 */
[----:B---3--:R-:W2:Y:S05]  /*0210*/  @!P2 LDG.E R9, desc[UR6][R2.64] ;  /* 0x000000060209a981 */ /* 0x008eaa000c1e1900 */
[----:B------:R-:W2:Y:S04]  /*0220*/  @!P2 LDG.E R4, desc[UR6][R4.64] ;  /* 0x000000060404a981 */ /* 0x000ea8000c1e1900 */
[----:B------:R-:W3:Y:S01]  /*0230*/  @P1 LDG.E R7, desc[UR6][R2.64] ;  /* 0x0000000602071981 */ /* 0x000ee2000c1e1900 */
[----:B------:R-:W0:Y:S01]  /*0240*/  S2UR UR5, SR_CgaCtaId ;  /* 0x00000000000579c3 */ /* 0x000e220000008800 */
[----:B------:R-:W-:Y:S01]  /*0250*/  UMOV UR4, 0x400 ;  /* 0x0000040000047882 */ /* 0x000fe20000000000 */
[----:B------:R-:W-:-:S02]  /*0260*/  ISETP.GE.U32.AND P3, PT, R0, 0x2, PT ;  /* 0x000000020000780c */ /* 0x000fc40003f66070 */
[----:B------:R-:W-:Y:S01]  /*0270*/  ISETP.NE.AND P0, PT, R8, RZ, PT ;  /* 0x000000ff0800720c */ /* 0x000fe20003f05270 */
[----:B0-----:R-:W-:-:S06]  /*0280*/  ULEA UR4, UR5, UR4, 0x18 ;  /* 0x0000000405047291 */ /* 0x001fcc000f8ec0ff */
[----:B------:R-:W-:Y:S01]  /*0290*/  LEA R6, R8, UR4, 0x2 ;  /* 0x0000000408067c11 */ /* 0x000fe2000f8e10ff */
[----:B--2---:R-:W-:-:S04]  /*02a0*/  @!P2 IMAD.IADD R9, R9, 0x1, R4 ;  /* 0x000000010909a824 */ /* 0x004fc800078e0204 */
[----:B---3--:R0:W-:Y:S04]  /*02b0*/  @P1 STS [R6], R7 ;  /* 0x0000000706001388 */ /* 0x0081e80000000800 */
[----:B------:R0:W-:Y:S01]  /*02c0*/  @!P2 STS [R6], R9 ;  /* 0x000000090600a388 */ /* 0x0001e20000000800 */
[----:B------:R-:W-:Y:S06]  /*02d0*/  BAR.SYNC.DEFER_BLOCKING 0x0 ;  /* 0x0000000000007b1d */ /* 0x000fec0000010000 */
[----:B------:R-:W-:Y:S05]  /*02e0*/  @!P3 BRA `(.L_x_0) ;  /* 0x00000000002cb947 */ /* 0x000fea0003800000 */
.L_x_1:
[----:B0-----:R-:W-:-:S04]  /*02f0*/  SHF.R.U32.HI R7, RZ, 0x1, R0 ;  /* 0x00000001ff077819 */ /* 0x001fc80000011600 */
[----:B------:R-:W-:-:S13]  /*0300*/  ISETP.GE.U32.AND P1, PT, R8, R7, PT ;  /* 0x000000070800720c */ /* 0x000fda0003f26070 */
[----:B------:R-:W-:Y:S01]  /*0310*/  @!P1 LEA R3, R7, R6, 0x2 ;  /* 0x0000000607039211 */ /* 0x000fe200078e10ff */
[----:B------:R-:W-:Y:S05]  /*0320*/  @!P1 LDS R2, [R6] ;  /* 0x0000000006029984 */ /* 0x000fea0000000800 */
[----:B------:R-:W0:Y:S02]  /*0330*/  @!P1 LDS R3, [R3] ;  /* 0x0000000003039984 */ /* 0x000e240000000800 */
[----:B0-----:R-:W-:-:S05]  /*0340*/  @!P1 IMAD.IADD R5, R2, 0x1, R3 ;  /* 0x0000000102059824 */ /* 0x001fca00078e0203 */
[----:B------:R1:W-:Y:S01]  /*0350*/  @!P1 STS [R6], R5 ;  /* 0x0000000506009388 */ /* 0x0003e20000000800 */
[----:B------:R-:W-:Y:S01]  /*0360*/  BAR.SYNC.DEFER_BLOCKING 0x0 ;  /* 0x0000000000007b1d */ /* 0x000fe20000010000 */
[----:B------:R-:W-:Y:S02]  /*0370*/  ISETP.GT.U32.AND P1, PT, R0, 0x3, PT ;  /* 0x000000030000780c */ /* 0x000fe40003f24070 */
[----:B------:R-:W-:-:S11]  /*0380*/  MOV R0, R7 ;  /* 0x0000000700007202 */ /* 0x000fd60000000f00 */
[----:B-1----:R-:W-:Y:S05]  /*0390*/  @P1 BRA `(.L_x_1) ;  /* 0xfffffffc00d41947 */ /* 0x002fea000383ffff */
.L_x_0:
[----:B------:R-:W-:Y:S05]  /*03a0*/  @P0 EXIT ;  /* 0x000000000000094d */ /* 0x000fea0003800000 */
[----:B------:R-:W1:Y:S01]  /*03b0*/  S2UR UR5, SR_CgaCtaId ;  /* 0x00000000000579c3 */ /* 0x000e620000008800 */
[----:B------:R-:W-:-:S07]  /*03c0*/  UMOV UR4, 0x400 ;  /* 0x0000040000047882 */ /* 0x000fce0000000000 */
[----:B------:R-:W2:Y:S01]  /*03d0*/  LDC.64 R2, c[0x0][0x388] ;  /* 0x0000e200ff027b82 */ /* 0x000ea20000000a00 */
[----:B-1----:R-:W-:Y:S01]  /*03e0*/  ULEA UR4, UR5, UR4, 0x18 ;  /* 0x0000000405047291 */ /* 0x002fe2000f8ec0ff */
[----:B--2---:R-:W-:-:S08]  /*03f0*/  IMAD.WIDE.U32 R2, R11, 0x4, R2 ;  /* 0x000000040b027825 */ /* 0x004fd000078e0002 */
[----:B------:R-:W1:Y:S04]  /*0400*/  LDS R5, [UR4] ;  /* 0x00000004ff057984 */ /* 0x000e680008000800 */
[----:B-1----:R-:W-:Y:S01]  /*0410*/  STG.E desc[UR6][R2.64], R5 ;  /* 0x0000000502007986 */ /* 0x002fe2000c101906 */
[----:B------:R-:W-:Y:S05]  /*0420*/  EXIT ;  /* 0x000000000000794d */ /* 0x000fea0003800000 */
.L_x_2:
[----:B------:R-:W-:-:S00]  /*0430*/  BRA `(.L_x_2) ;  /* 0xfffffffc00fc7947 */ /* 0x000fc0000383ffff */
[----:B------:R-:W-:-:S00]  /*0440*/  NOP ;  /* 0x0000000000007918 */ /* 0x000fc00000000000 */
        /* <DEDUP_REMOVED lines=11> */
.L_x_3:


//--------------------- .nv.shared._Z6reducePiS_i --------------------------
	.section	.nv.shared._Z6reducePiS_i,"aw",@nobits
	.sectionflags	@""
	.align	4
.nv.shared._Z6reducePiS_i:
	.zero		5120


//--------------------- .nv.shared.reserved.0     --------------------------
	.section	.nv.shared.reserved.0,"aw",@nobits
	.weak		__nv_reservedSMEM_offset_0_alias
	.size		__nv_reservedSMEM_offset_0_alias, 0, 64
	.other		__nv_reservedSMEM_offset_0_alias,@"STO_CUDA_RESERVED_SHARED STV_DEFAULT"
__nv_reservedSMEM_offset_0_alias:
	.zero		0
	.zero		64


//--------------------- .nv.constant0._Z6reducePiS_i --------------------------
	.section	.nv.constant0._Z6reducePiS_i,"a",@progbits
	.sectionflags	@""
	.align	4
.nv.constant0._Z6reducePiS_i:
	.zero		916


//--------------------- SYMBOLS --------------------------

	.type		.nv.reservedSmem.offset0,@object
	.size		.nv.reservedSmem.offset0,0x4
	.type		.nv.reservedSmem.cap,@object
	.size		.nv.reservedSmem.cap,0x4
